	.headerflags	@"EF_CUDA_TEXMODE_UNIFIED EF_CUDA_64BIT_ADDRESS EF_CUDA_ACCELERATORS EF_CUDA_SM90 EF_CUDA_VIRTUAL_SM(EF_CUDA_SM90)"
	.elftype	@"ET_EXEC"


//--------------------- .nv.info                  --------------------------
	.section	.nv.info,"",@"SHT_CUDA_INFO"
	.align	4


	//----- nvinfo : EIATTR_REGCOUNT
	.align		4
        /*0000*/ 	.byte	0x04, 0x2f
        /*0002*/ 	.short	(.L_2 - .L_1)
	.align		4
.L_1:
        /*0004*/ 	.word	index@(triton_per_fused_add_native_layer_norm_native_layer_norm_backward_5)
        /*0008*/ 	.word	0x00000015


	//----- nvinfo : EIATTR_MIN_STACK_SIZE
	.align		4
.L_2:
        /*000c*/ 	.byte	0x04, 0x12
        /*000e*/ 	.short	(.L_4 - .L_3)
	.align		4
.L_3:
        /*0010*/ 	.word	index@(triton_per_fused_add_native_layer_norm_native_layer_norm_backward_5)
        /*0014*/ 	.word	0x00000000


	//----- nvinfo : EIATTR_FRAME_SIZE
	.align		4
.L_4:
        /*0018*/ 	.byte	0x04, 0x11
        /*001a*/ 	.short	(.L_6 - .L_5)
	.align		4
.L_5:
        /*001c*/ 	.word	index@(triton_per_fused_add_native_layer_norm_native_layer_norm_backward_5)
        /*0020*/ 	.word	0x00000000


	//----- nvinfo : EIATTR_MIN_STACK_SIZE
	.align		4
.L_6:
        /*0024*/ 	.byte	0x04, 0x12
        /*0026*/ 	.short	(.L_8 - .L_7)
	.align		4
.L_7:
        /*0028*/ 	.word	index@(triton_per_fused_add_native_layer_norm_native_layer_norm_backward_5)
        /*002c*/ 	.word	0x00000000
.L_8:


//--------------------- .nv.info.triton_per_fused_add_native_layer_norm_native_layer_norm_backward_5 --------------------------
	.section	.nv.info.triton_per_fused_add_native_layer_norm_native_layer_norm_backward_5,"",@"SHT_CUDA_INFO"
	.sectionflags	@""
	.align	4


	//----- nvinfo : EIATTR_CUDA_API_VERSION
	.align		4
        /*0000*/ 	.byte	0x04, 0x37
        /*0002*/ 	.short	(.L_10 - .L_9)
.L_9:
        /*0004*/ 	.word	0x0000007c


	//----- nvinfo : EIATTR_KPARAM_INFO
	.align		4
.L_10:
        /*0008*/ 	.byte	0x04, 0x17
        /*000a*/ 	.short	(.L_12 - .L_11)
.L_11:
        /*000c*/ 	.word	0x00000000
        /*0010*/ 	.short	0x0009
        /*0012*/ 	.short	0x0044
        /*0014*/ 	.byte	0x00, 0xf0, 0x11, 0x00


	//----- nvinfo : EIATTR_KPARAM_INFO
	.align		4
.L_12:
        /*0018*/ 	.byte	0x04, 0x17
        /*001a*/ 	.short	(.L_14 - .L_13)
.L_13:
        /*001c*/ 	.word	0x00000000
        /*0020*/ 	.short	0x0008
        /*0022*/ 	.short	0x0040
        /*0024*/ 	.byte	0x00, 0xf0, 0x11, 0x00


	//----- nvinfo : EIATTR_KPARAM_INFO
	.align		4
.L_14:
        /*0028*/ 	.byte	0x04, 0x17
        /*002a*/ 	.short	(.L_16 - .L_15)
.L_15:
        /*002c*/ 	.word	0x00000000
        /*0030*/ 	.short	0x0007
        /*0032*/ 	.short	0x0038
        /*0034*/ 	.byte	0x00, 0xf4, 0x21, 0x00


	//----- nvinfo : EIATTR_KPARAM_INFO
	.align		4
.L_16:
        /*0038*/ 	.byte	0x04, 0x17
        /*003a*/ 	.short	(.L_18 - .L_17)
.L_17:
        /*003c*/ 	.word	0x00000000
        /*0040*/ 	.short	0x0006
        /*0042*/ 	.short	0x0030
        /*0044*/ 	.byte	0x00, 0xf4, 0x21, 0x00


	//----- nvinfo : EIATTR_KPARAM_INFO
	.align		4
.L_18:
        /*0048*/ 	.byte	0x04, 0x17
        /*004a*/ 	.short	(.L_20 - .L_19)
.L_19:
        /*004c*/ 	.word	0x00000000
        /*0050*/ 	.short	0x0005
        /*0052*/ 	.short	0x0028
        /*0054*/ 	.byte	0x00, 0xf4, 0x21, 0x00


	//----- nvinfo : EIATTR_KPARAM_INFO
	.align		4
.L_20:
        /*0058*/ 	.byte	0x04, 0x17
        /*005a*/ 	.short	(.L_22 - .L_21)
.L_21:
        /*005c*/ 	.word	0x00000000
        /*0060*/ 	.short	0x0004
        /*0062*/ 	.short	0x0020
        /*0064*/ 	.byte	0x00, 0xf4, 0x21, 0x00


	//----- nvinfo : EIATTR_KPARAM_INFO
	.align		4
.L_22:
        /*0068*/ 	.byte	0x04, 0x17
        /*006a*/ 	.short	(.L_24 - .L_23)
.L_23:
        /*006c*/ 	.word	0x00000000
        /*0070*/ 	.short	0x0003
        /*0072*/ 	.short	0x0018
        /*0074*/ 	.byte	0x00, 0xf4, 0x21, 0x00


	//----- nvinfo : EIATTR_KPARAM_INFO
	.align		4
.L_24:
        /*0078*/ 	.byte	0x04, 0x17
        /*007a*/ 	.short	(.L_26 - .L_25)
.L_25:
        /*007c*/ 	.word	0x00000000
        /*0080*/ 	.short	0x0002
        /*0082*/ 	.short	0x0010
        /*0084*/ 	.byte	0x00, 0xf4, 0x21, 0x00


	//----- nvinfo : EIATTR_KPARAM_INFO
	.align		4
.L_26:
        /*0088*/ 	.byte	0x04, 0x17
        /*008a*/ 	.short	(.L_28 - .L_27)
.L_27:
        /*008c*/ 	.word	0x00000000
        /*0090*/ 	.short	0x0001
        /*0092*/ 	.short	0x0008
        /*0094*/ 	.byte	0x00, 0xf4, 0x21, 0x00


	//----- nvinfo : EIATTR_KPARAM_INFO
	.align		4
.L_28:
        /*0098*/ 	.byte	0x04, 0x17
        /*009a*/ 	.short	(.L_30 - .L_29)
.L_29:
        /*009c*/ 	.word	0x00000000
        /*00a0*/ 	.short	0x0000
        /*00a2*/ 	.short	0x0000
        /*00a4*/ 	.byte	0x00, 0xf4, 0x21, 0x00


	//----- nvinfo : EIATTR_SPARSE_MMA_MASK
	.align		4
.L_30:
        /*00a8*/ 	.byte	0x03, 0x50
        /*00aa*/ 	.short	0x0000


	//----- nvinfo : EIATTR_MAXREG_COUNT
	.align		4
        /*00ac*/ 	.byte	0x03, 0x1b
        /*00ae*/ 	.short	0x00ff


	//----- nvinfo : EIATTR_COOP_GROUP_MASK_REGIDS
	.align		4
        /*00b0*/ 	.byte	0x04, 0x29
        /*00b2*/ 	.short	(.L_32 - .L_31)


	//   ....[0]....
.L_31:
        /*00b4*/ 	.word	0xffffffff


	//   ....[1]....
        /*00b8*/ 	.word	0xffffffff


	//   ....[2]....
        /*00bc*/ 	.word	0xffffffff


	//   ....[3]....
        /*00c0*/ 	.word	0xffffffff


	//   ....[4]....
        /*00c4*/ 	.word	0xffffffff


	//   ....[5]....
        /*00c8*/ 	.word	0xffffffff


	//   ....[6]....
        /*00cc*/ 	.word	0xffffffff


	//   ....[7]....
        /*00d0*/ 	.word	0xffffffff


	//   ....[8]....
        /*00d4*/ 	.word	0xffffffff


	//   ....[9]....
        /*00d8*/ 	.word	0xffffffff


	//   ....[10]....
        /*00dc*/ 	.word	0xffffffff


	//   ....[11]....
        /*00e0*/ 	.word	0xffffffff


	//   ....[12]....
        /*00e4*/ 	.word	0xffffffff


	//   ....[13]....
        /*00e8*/ 	.word	0xffffffff


	//   ....[14]....
        /*00ec*/ 	.word	0xffffffff


	//   ....[15]....
        /*00f0*/ 	.word	0xffffffff


	//   ....[16]....
        /*00f4*/ 	.word	0xffffffff


	//   ....[17]....
        /*00f8*/ 	.word	0xffffffff


	//   ....[18]....
        /*00fc*/ 	.word	0xffffffff


	//   ....[19]....
        /*0100*/ 	.word	0xffffffff


	//----- nvinfo : EIATTR_COOP_GROUP_INSTR_OFFSETS
	.align		4
.L_32:
        /*0104*/ 	.byte	0x04, 0x28
        /*0106*/ 	.short	(.L_34 - .L_33)


	//   ....[0]....
.L_33:
        /*0108*/ 	.word	0x00000260


	//   ....[1]....
        /*010c*/ 	.word	0x000002d0


	//   ....[2]....
        /*0110*/ 	.word	0x00000300


	//   ....[3]....
        /*0114*/ 	.word	0x00000320


	//   ....[4]....
        /*0118*/ 	.word	0x00000340


	//   ....[5]....
        /*011c*/ 	.word	0x00000360


	//   ....[6]....
        /*0120*/ 	.word	0x00000380


	//   ....[7]....
        /*0124*/ 	.word	0x000003a0


	//   ....[8]....
        /*0128*/ 	.word	0x000003c0


	//   ....[9]....
        /*012c*/ 	.word	0x00000400


	//   ....[10]....
        /*0130*/ 	.word	0x00000430


	//   ....[11]....
        /*0134*/ 	.word	0x00000490


	//   ....[12]....
        /*0138*/ 	.word	0x000004a0


	//   ....[13]....
        /*013c*/ 	.word	0x000004d0


	//   ....[14]....
        /*0140*/ 	.word	0x000004e0


	//   ....[15]....
        /*0144*/ 	.word	0x00000510


	//   ....[16]....
        /*0148*/ 	.word	0x00000520


	//   ....[17]....
        /*014c*/ 	.word	0x00000550


	//   ....[18]....
        /*0150*/ 	.word	0x00000570


	//   ....[19]....
        /*0154*/ 	.word	0x000005e0


	//----- nvinfo : EIATTR_EXIT_INSTR_OFFSETS
	.align		4
.L_34:
        /*0158*/ 	.byte	0x04, 0x1c
        /*015a*/ 	.short	(.L_36 - .L_35)


	//   ....[0]....
.L_35:
        /*015c*/ 	.word	0x000006c0


	//   ....[1]....
        /*0160*/ 	.word	0x00000710


	//----- nvinfo : EIATTR_REQNTID
	.align		4
.L_36:
        /*0164*/ 	.byte	0x04, 0x10
        /*0166*/ 	.short	(.L_38 - .L_37)
.L_37:
        /*0168*/ 	.word	0x00000040
        /*016c*/ 	.word	0x00000001
        /*0170*/ 	.word	0x00000001


	//----- nvinfo : EIATTR_CBANK_PARAM_SIZE
	.align		4
.L_38:
        /*0174*/ 	.byte	0x03, 0x19
        /*0176*/ 	.short	0x0048


	//----- nvinfo : EIATTR_PARAM_CBANK
	.align		4
        /*0178*/ 	.byte	0x04, 0x0a
        /*017a*/ 	.short	(.L_40 - .L_39)
	.align		4
.L_39:
        /*017c*/ 	.word	index@(.nv.constant0.triton_per_fused_add_native_layer_norm_native_layer_norm_backward_5)
        /*0180*/ 	.short	0x0210
        /*0182*/ 	.short	0x0048


	//----- nvinfo : EIATTR_SW_WAR
	.align		4
.L_40:
        /*0184*/ 	.byte	0x04, 0x36
        /*0186*/ 	.short	(.L_42 - .L_41)
.L_41:
        /*0188*/ 	.word	0x00000008
.L_42:


//--------------------- .nv.callgraph             --------------------------
	.section	.nv.callgraph,"",@"SHT_CUDA_CALLGRAPH"
	.align	4
	.sectionentsize	8
	.align		4
        /*0000*/ 	.word	0x00000000
	.align		4
        /*0004*/ 	.word	0xffffffff
	.align		4
        /*0008*/ 	.word	0x00000000
	.align		4
        /*000c*/ 	.word	0xfffffffe
	.align		4
        /*0010*/ 	.word	0x00000000
	.align		4
        /*0014*/ 	.word	0xfffffffd
	.align		4
        /*0018*/ 	.word	0x00000000
	.align		4
        /*001c*/ 	.word	0xfffffffc


//--------------------- .nv.constant4             --------------------------
	.section	.nv.constant4,"a",@progbits
	.align	8
	.align		8
.nv.constant4:
        /*0000*/ 	.dword	_$_str


//--------------------- .text.triton_per_fused_add_native_layer_norm_native_layer_norm_backward_5 --------------------------
	.section	.text.triton_per_fused_add_native_layer_norm_native_layer_norm_backward_5,"ax",@progbits
	.align	128
        .global         triton_per_fused_add_native_layer_norm_native_layer_norm_backward_5
        .type           triton_per_fused_add_native_layer_norm_native_layer_norm_backward_5,@function
        .size           triton_per_fused_add_native_layer_norm_native_layer_norm_backward_5,(.L_x_1 - triton_per_fused_add_native_layer_norm_native_layer_norm_backward_5)
        .other          triton_per_fused_add_native_layer_norm_native_layer_norm_backward_5,@"STO_CUDA_ENTRY STV_DEFAULT"
triton_per_fused_add_native_layer_norm_native_layer_norm_backward_5:
.text.triton_per_fused_add_native_layer_norm_native_layer_norm_backward_5:
[----:B------:R-:W0:Y:S02]  /*0000*/  LDC R1, c[0x0][0x28] ;  /* 0x00000a00ff017b82 */ /* 0x000e240000000800 */
[----:B------:R-:W1:Y:S01]  /*0010*/  S2R R0, SR_CTAID.X ;  /* 0x0000000000007919 */ /* 0x000e620000002500 */
[----:B------:R-:W2:Y:S01]  /*0020*/  LDC.64 R8, c[0x0][0x218] ;  /* 0x00008600ff087b82 */ /* 0x000ea20000000a00 */
[----:B------:R-:W-:Y:S01]  /*0030*/  ULDC.64 UR4, c[0x0][0x208] ;  /* 0x0000820000047ab9 */ /* 0x000fe20000000a00 */
[----:B------:R-:W3:Y:S06]  /*0040*/  S2R R11, SR_TID.X ;  /* 0x00000000000b7919 */ /* 0x000eec0000002100 */
[----:B------:R-:W4:Y:S08]  /*0050*/  LDC.64 R6, c[0x0][0x210] ;  /* 0x00008400ff067b82 */ /* 0x000f300000000a00 */
[----:B------:R-:W5:Y:S01]  /*0060*/  LDC.64 R4, c[0x0][0x220] ;  /* 0x00008800ff047b82 */ /* 0x000f620000000a00 */
[----:B-1----:R-:W-:-:S02]  /*0070*/  SHF.R.S32.HI R3, RZ, 0x1f, R0 ;  /* 0x0000001fff037819 */ /* 0x002fc40000011400 */
[----:B------:R-:W-:Y:S02]  /*0080*/  ISETP.GE.AND P0, PT, R0, 0x100, PT ;  /* 0x000001000000780c */ /* 0x000fe40003f06270 */
[----:B------:R-:W-:Y:S02]  /*0090*/  LEA.HI R2, R3, R0, RZ, 0x6 ;  /* 0x0000000003027211 */ /* 0x000fe400078f30ff */
[----:B---3--:R-:W-:Y:S02]  /*00a0*/  LOP3.LUT R3, R11, 0x1f, RZ, 0xc0, !PT ;  /* 0x0000001f0b037812 */ /* 0x008fe400078ec0ff */
[C---:B------:R-:W-:Y:S02]  /*00b0*/  LOP3.LUT R13, R2.reuse, 0xffffffc0, RZ, 0xc0, !PT ;  /* 0xffffffc0020d7812 */ /* 0x040fe400078ec0ff */
[----:B------:R-:W-:Y:S01]  /*00c0*/  SHF.L.U32 R10, R2, 0x5, RZ ;  /* 0x00000005020a7819 */ /* 0x000fe200000006ff */
[----:B-----5:R-:W-:Y:S01]  /*00d0*/  IMAD.WIDE.U32 R4, R3, 0x4, R4 ;  /* 0x0000000403047825 */ /* 0x020fe200078e0004 */
[----:B------:R-:W-:-:S02]  /*00e0*/  IADD3 R2, -R13, R0, RZ ;  /* 0x000000000d027210 */ /* 0x000fc40007ffe1ff */
[----:B------:R-:W-:Y:S02]  /*00f0*/  LOP3.LUT R13, R10, 0xfffff800, RZ, 0xc0, !PT ;  /* 0xfffff8000a0d7812 */ /* 0x000fe400078ec0ff */
[----:B------:R-:W-:Y:S01]  /*0100*/  LEA R10, R3, R2, 0x6 ;  /* 0x00000002030a7211 */ /* 0x000fe200078e30ff */
[----:B------:R1:W3:Y:S01]  /*0110*/  LDG.E.EL R16, desc[UR4][R4.64] ;  /* 0x0000000404107981 */ /* 0x0002e2000c2e1900 */
[----:B------:R-:W-:Y:S02]  /*0120*/  LEA R2, R0, R3, 0x5 ;  /* 0x0000000300027211 */ /* 0x000fe400078e28ff */
[----:B------:R-:W-:Y:S01]  /*0130*/  IADD3 R13, R10, R13, RZ ;  /* 0x0000000d0a0d7210 */ /* 0x000fe20007ffe0ff */
[----:B------:R-:W-:Y:S02]  /*0140*/  HFMA2.MMA R10, -RZ, RZ, 0, 0 ;  /* 0x00000000ff0a7435 */ /* 0x000fe400000001ff */
[----:B--2---:R-:W-:-:S04]  /*0150*/  IMAD.WIDE R8, R2, 0x4, R8 ;  /* 0x0000000402087825 */ /* 0x004fc800078e0208 */
[----:B----4-:R-:W-:Y:S01]  /*0160*/  IMAD.WIDE R12, R13, 0x4, R6 ;  /* 0x000000040d0c7825 */ /* 0x010fe200078e0206 */
[----:B------:R-:W-:Y:S02]  /*0170*/  MOV R6, RZ ;  /* 0x000000ff00067202 */ /* 0x000fe40000000f00 */
[----:B------:R-:W-:Y:S01]  /*0180*/  CS2R R14, SRZ ;  /* 0x00000000000e7805 */ /* 0x000fe2000001ff00 */
[----:B-1----:R-:W1:Y:S01]  /*0190*/  LDC.64 R4, c[0x0][0x230] ;  /* 0x00008c00ff047b82 */ /* 0x002e620000000a00 */
[----:B------:R-:W2:Y:S04]  /*01a0*/  @!P0 LDG.E R10, desc[UR4][R8.64] ;  /* 0x00000004080a8981 */ /* 0x000ea8000c1e1900 */
[----:B------:R-:W4:Y:S04]  /*01b0*/  @!P0 LDG.E R6, desc[UR4][R12.64] ;  /* 0x000000040c068981 */ /* 0x000f28000c1e1900 */
[----:B------:R-:W5:Y:S04]  /*01c0*/  @!P0 LDG.E R15, desc[UR4][R8.64] ;  /* 0x00000004080f8981 */ /* 0x000f68000c1e1900 */
[----:B------:R-:W5:Y:S01]  /*01d0*/  @!P0 LDG.E R14, desc[UR4][R12.64] ;  /* 0x000000040c0e8981 */ /* 0x000f62000c1e1900 */
[----:B-1----:R-:W-:-:S06]  /*01e0*/  IMAD.WIDE.U32 R4, R3, 0x4, R4 ;  /* 0x0000000403047825 */ /* 0x002fcc00078e0004 */
[----:B------:R-:W5:Y:S01]  /*01f0*/  LDG.E.EL R4, desc[UR4][R4.64] ;  /* 0x0000000404047981 */ /* 0x000f62000c2e1900 */
[----:B--2---:R-:W-:Y:S02]  /*0200*/  SEL R17, R10, RZ, !P0 ;  /* 0x000000ff0a117207 */ /* 0x004fe40004000000 */
[----:B----4-:R-:W-:-:S03]  /*0210*/  SEL R7, R6, RZ, !P0 ;  /* 0x000000ff06077207 */ /* 0x010fc60004000000 */
[----:B---3--:R-:W-:-:S04]  /*0220*/  FADD R10, R17, R16 ;  /* 0x00000010110a7221 */ /* 0x008fc80000000000 */
[----:B------:R-:W-:Y:S02]  /*0230*/  FADD R10, R7, R10 ;  /* 0x0000000a070a7221 */ /* 0x000fe40000000000 */
[----:B------:R-:W1:Y:S03]  /*0240*/  LDC.64 R6, c[0x0][0x228] ;  /* 0x00008a00ff067b82 */ /* 0x000e660000000a00 */
[----:B------:R-:W-:-:S05]  /*0250*/  FSEL R17, R10, RZ, !P0 ;  /* 0x000000ff0a117208 */ /* 0x000fca0004000000 */
[----:B------:R-:W2:Y:S01]  /*0260*/  SHFL.BFLY PT, R18, R17, 0x10, 0x1f ;  /* 0x0e001f0011127f89 */ /* 0x000ea200000e0000 */
[----:B-----5:R-:W-:Y:S02]  /*0270*/  SEL R15, R15, RZ, !P0 ;  /* 0x000000ff0f0f7207 */ /* 0x020fe40004000000 */
[----:B------:R-:W-:-:S03]  /*0280*/  SEL R9, R14, RZ, !P0 ;  /* 0x000000ff0e097207 */ /* 0x000fc60004000000 */
[----:B------:R-:W-:-:S04]  /*0290*/  FADD R8, R15, R16 ;  /* 0x000000100f087221 */ /* 0x000fc80000000000 */
[----:B------:R-:W-:-:S05]  /*02a0*/  FADD R8, R9, R8 ;  /* 0x0000000809087221 */ /* 0x000fca0000000000 */
[----:B------:R-:W-:Y:S01]  /*02b0*/  FSEL R9, R8, RZ, !P0 ;  /* 0x000000ff08097208 */ /* 0x000fe20004000000 */
[----:B-1----:R-:W-:-:S04]  /*02c0*/  IMAD.WIDE.U32 R6, R3, 0x4, R6 ;  /* 0x0000000403067825 */ /* 0x002fc800078e0006 */
[----:B------:R-:W1:Y:S01]  /*02d0*/  SHFL.BFLY PT, R12, R9, 0x10, 0x1f ;  /* 0x0e001f00090c7f89 */ /* 0x000e6200000e0000 */
[----:B--2---:R-:W-:-:S03]  /*02e0*/  FADD R18, R17, R18 ;  /* 0x0000001211127221 */ /* 0x004fc60000000000 */
[----:B------:R2:W3:Y:S04]  /*02f0*/  LDG.E.EL R3, desc[UR4][R6.64] ;  /* 0x0000000406037981 */ /* 0x0004e8000c2e1900 */
[----:B------:R-:W4:Y:S01]  /*0300*/  SHFL.BFLY PT, R13, R18, 0x8, 0x1f ;  /* 0x0d001f00120d7f89 */ /* 0x000f2200000e0000 */
[----:B-1----:R-:W-:-:S05]  /*0310*/  FADD R14, R9, R12 ;  /* 0x0000000c090e7221 */ /* 0x002fca0000000000 */
[----:B------:R-:W1:Y:S01]  /*0320*/  SHFL.BFLY PT, R15, R14, 0x8, 0x1f ;  /* 0x0d001f000e0f7f89 */ /* 0x000e6200000e0000 */
[----:B----4-:R-:W-:-:S05]  /*0330*/  FADD R13, R18, R13 ;  /* 0x0000000d120d7221 */ /* 0x010fca0000000000 */
[----:B------:R-:W4:Y:S01]  /*0340*/  SHFL.BFLY PT, R12, R13, 0x4, 0x1f ;  /* 0x0c801f000d0c7f89 */ /* 0x000f2200000e0000 */
[----:B-1----:R-:W-:-:S05]  /*0350*/  FADD R15, R14, R15 ;  /* 0x0000000f0e0f7221 */ /* 0x002fca0000000000 */
[----:B------:R-:W1:Y:S01]  /*0360*/  SHFL.BFLY PT, R16, R15, 0x4, 0x1f ;  /* 0x0c801f000f107f89 */ /* 0x000e6200000e0000 */
[----:B----4-:R-:W-:-:S05]  /*0370*/  FADD R12, R13, R12 ;  /* 0x0000000c0d0c7221 */ /* 0x010fca0000000000 */
[----:B--2---:R-:W2:Y:S01]  /*0380*/  SHFL.BFLY PT, R7, R12, 0x2, 0x1f ;  /* 0x0c401f000c077f89 */ /* 0x004ea200000e0000 */
[----:B-1----:R-:W-:-:S05]  /*0390*/  FADD R16, R15, R16 ;  /* 0x000000100f107221 */ /* 0x002fca0000000000 */
[----:B------:R-:W1:Y:S01]  /*03a0*/  SHFL.BFLY PT, R5, R16, 0x2, 0x1f ;  /* 0x0c401f0010057f89 */ /* 0x000e6200000e0000 */
[----:B--2---:R-:W-:-:S05]  /*03b0*/  FADD R7, R12, R7 ;  /* 0x000000070c077221 */ /* 0x004fca0000000000 */
[----:B------:R-:W2:Y:S01]  /*03c0*/  SHFL.BFLY PT, R6, R7, 0x1, 0x1f ;  /* 0x0c201f0007067f89 */ /* 0x000ea200000e0000 */
[----:B-1----:R-:W-:Y:S01]  /*03d0*/  FADD R9, R16, R5 ;  /* 0x0000000510097221 */ /* 0x002fe20000000000 */
[----:B--2---:R-:W-:-:S04]  /*03e0*/  FADD R5, R7, R6 ;  /* 0x0000000607057221 */ /* 0x004fc80000000000 */
[----:B------:R-:W-:Y:S01]  /*03f0*/  FFMA R10, R5, -0.03125, R10 ;  /* 0xbd000000050a7823 */ /* 0x000fe2000000000a */
[----:B------:R-:W1:Y:S03]  /*0400*/  SHFL.BFLY PT, R6, R9, 0x1, 0x1f ;  /* 0x0c201f0009067f89 */ /* 0x000e6600000e0000 */
[----:B------:R-:W-:-:S05]  /*0410*/  FMUL R5, R10, R10 ;  /* 0x0000000a0a057220 */ /* 0x000fca0000400000 */
[----:B------:R-:W-:-:S05]  /*0420*/  FSEL R13, R5, RZ, !P0 ;  /* 0x000000ff050d7208 */ /* 0x000fca0004000000 */
[----:B------:R-:W2:Y:S01]  /*0430*/  SHFL.BFLY PT, R12, R13, 0x10, 0x1f ;  /* 0x0e001f000d0c7f89 */ /* 0x000ea200000e0000 */
[----:B-1----:R-:W-:-:S04]  /*0440*/  FADD R5, R9, R6 ;  /* 0x0000000609057221 */ /* 0x002fc80000000000 */
[----:B------:R-:W-:-:S04]  /*0450*/  FFMA R5, R5, -0.03125, R8 ;  /* 0xbd00000005057823 */ /* 0x000fc80000000008 */
[----:B------:R-:W-:Y:S01]  /*0460*/  FMUL R5, R5, R5 ;  /* 0x0000000505057220 */ /* 0x000fe20000400000 */
[----:B--2---:R-:W-:-:S04]  /*0470*/  FADD R12, R13, R12 ;  /* 0x0000000c0d0c7221 */ /* 0x004fc80000000000 */
[----:B------:R-:W-:Y:S01]  /*0480*/  FSEL R5, R5, RZ, !P0 ;  /* 0x000000ff05057208 */ /* 0x000fe20004000000 */
[----:B------:R-:W1:Y:S04]  /*0490*/  SHFL.BFLY PT, R7, R12, 0x8, 0x1f ;  /* 0x0d001f000c077f89 */ /* 0x000e6800000e0000 */
[----:B------:R-:W2:Y:S01]  /*04a0*/  SHFL.BFLY PT, R6, R5, 0x10, 0x1f ;  /* 0x0e001f0005067f89 */ /* 0x000ea200000e0000 */
[----:B-1----:R-:W-:Y:S01]  /*04b0*/  FADD R7, R12, R7 ;  /* 0x000000070c077221 */ /* 0x002fe20000000000 */
[----:B--2---:R-:W-:-:S04]  /*04c0*/  FADD R14, R5, R6 ;  /* 0x00000006050e7221 */ /* 0x004fc80000000000 */
        /* <DEDUP_REMOVED lines=8> */
[----:B------:R-:W1:Y:S01]  /*0550*/  SHFL.BFLY PT, R6, R5, 0x1, 0x1f ;  /* 0x0c201f0005067f89 */ /* 0x000e6200000e0000 */
[----:B------:R-:W-:-:S03]  /*0560*/  HFMA2.MMA R14, -RZ, RZ, 1.25, 0 ;  /* 0x3d000000ff0e7435 */ /* 0x000fc600000001ff */
[----:B------:R-:W2:Y:S01]  /*0570*/  SHFL.BFLY PT, R12, R15, 0x2, 0x1f ;  /* 0x0c401f000f0c7f89 */ /* 0x000ea200000e0000 */
[----:B-1----:R-:W-:Y:S02]  /*0580*/  FADD R9, R5, R6 ;  /* 0x0000000605097221 */ /* 0x002fe40000000000 */
[----:B------:R-:W1:Y:S04]  /*0590*/  LDC.64 R6, c[0x0][0x238] ;  /* 0x00008e00ff067b82 */ /* 0x000e680000000a00 */
[----:B------:R-:W-:-:S04]  /*05a0*/  FFMA R13, R9, R14, 9.9999997473787516356e-06 ;  /* 0x3727c5ac090d7423 */ /* 0x000fc8000000000e */
[----:B------:R-:W4:Y:S02]  /*05b0*/  LDC.64 R8, c[0x0][0x240] ;  /* 0x00009000ff087b82 */ /* 0x000f240000000a00 */
[----:B------:R-:W5:Y:S01]  /*05c0*/  MUFU.RSQ R13, R13 ;  /* 0x0000000d000d7308 */ /* 0x000f620000001400 */
[----:B--2---:R-:W-:-:S05]  /*05d0*/  FADD R12, R15, R12 ;  /* 0x0000000c0f0c7221 */ /* 0x004fca0000000000 */
[----:B------:R-:W2:Y:S01]  /*05e0*/  SHFL.BFLY PT, R17, R12, 0x1, 0x1f ;  /* 0x0c201f000c117f89 */ /* 0x000ea200000e0000 */
[C---:B------:R-:W-:Y:S02]  /*05f0*/  LOP3.LUT P0, RZ, R11.reuse, 0x20, RZ, 0xc0, !PT ;  /* 0x000000200bff7812 */ /* 0x040fe4000780c0ff */
[----:B------:R-:W-:Y:S01]  /*0600*/  LOP3.LUT P1, RZ, R11, 0x3f, RZ, 0xc0, !PT ;  /* 0x0000003f0bff7812 */ /* 0x000fe2000782c0ff */
[----:B-----5:R-:W-:Y:S01]  /*0610*/  FMUL R5, R10, R13 ;  /* 0x0000000d0a057220 */ /* 0x020fe20000400000 */
[----:B-1----:R-:W-:-:S04]  /*0620*/  IMAD.WIDE R6, R2, 0x4, R6 ;  /* 0x0000000402067825 */ /* 0x002fc800078e0206 */
[----:B---3--:R-:W-:Y:S01]  /*0630*/  FFMA R11, R3, R5, R4 ;  /* 0x00000005030b7223 */ /* 0x008fe20000000004 */
[----:B----4-:R-:W-:Y:S02]  /*0640*/  IMAD.WIDE R8, R2, 0x4, R8 ;  /* 0x0000000402087825 */ /* 0x010fe400078e0208 */
[----:B------:R-:W1:Y:S01]  /*0650*/  LDC.64 R2, c[0x0][0x248] ;  /* 0x00009200ff027b82 */ /* 0x000e620000000a00 */
[C---:B------:R-:W-:Y:S02]  /*0660*/  ISETP.LT.AND P0, PT, R0.reuse, 0x100, !P0 ;  /* 0x000001000000780c */ /* 0x040fe40004701270 */
[----:B------:R-:W-:Y:S01]  /*0670*/  ISETP.LT.AND P1, PT, R0, 0x100, !P1 ;  /* 0x000001000000780c */ /* 0x000fe20004f21270 */
[----:B--2---:R-:W-:-:S04]  /*0680*/  FADD R17, R12, R17 ;  /* 0x000000110c117221 */ /* 0x004fc80000000000 */
[----:B------:R-:W-:-:S06]  /*0690*/  FFMA R17, R17, R14, 9.9999997473787516356e-06 ;  /* 0x3727c5ac11117423 */ /* 0x000fcc000000000e */
[----:B------:R2:W-:Y:S04]  /*06a0*/  @P0 STG.E desc[UR4][R6.64], R5 ;  /* 0x0000000506000986 */ /* 0x0005e8000c101904 */
[----:B------:R2:W-:Y:S01]  /*06b0*/  @P0 STG.E desc[UR4][R8.64], R11 ;  /* 0x0000000b08000986 */ /* 0x0005e2000c101904 */
[----:B------:R-:W-:Y:S05]  /*06c0*/  @!P1 EXIT ;  /* 0x000000000000994d */ /* 0x000fea0003800000 */
[----:B------:R-:W0:Y:S01]  /*06d0*/  MUFU.RSQ R17, R17 ;  /* 0x0000001100117308 */ /* 0x000e220000001400 */
[----:B-1----:R-:W-:-:S04]  /*06e0*/  IMAD.WIDE R2, R0, 0x4, R2 ;  /* 0x0000000400027825 */ /* 0x002fc800078e0202 */
[----:B0-2---:R-:W-:-:S05]  /*06f0*/  FMUL R5, R17, 0.03125 ;  /* 0x3d00000011057820 */ /* 0x005fca0000400000 */
[----:B------:R-:W-:Y:S01]  /*0700*/  STG.E desc[UR4][R2.64], R5 ;  /* 0x0000000502007986 */ /* 0x000fe2000c101904 */
[----:B------:R-:W-:Y:S05]  /*0710*/  EXIT ;  /* 0x000000000000794d */ /* 0x000fea0003800000 */
.L_x_0:
[----:B------:R-:W-:-:S00]  /*0720*/  BRA `(.L_x_0) ;  /* 0xfffffffc00fc7947 */ /* 0x000fc0000383ffff */
[----:B------:R-:W-:-:S00]  /*0730*/  NOP ;  /* 0x0000000000007918 */ /* 0x000fc00000000000 */
        /* <DEDUP_REMOVED lines=12> */
.L_x_1:


//--------------------- .nv.global.init           --------------------------
	.section	.nv.global.init,"aw",@progbits
.nv.global.init:
	.type		_$_str,@object
	.size		_$_str,(.L_0 - _$_str)
_$_str:
        /*0000*/ 	.byte	0x5f, 0x5f, 0x43, 0x55, 0x44, 0x41, 0x5f, 0x46, 0x54, 0x5a, 0x00
.L_0:


//--------------------- .nv.constant0.triton_per_fused_add_native_layer_norm_native_layer_norm_backward_5 --------------------------
	.section	.nv.constant0.triton_per_fused_add_native_layer_norm_native_layer_norm_backward_5,"a",@progbits
	.sectionflags	@""
	.align	4
.nv.constant0.triton_per_fused_add_native_layer_norm_native_layer_norm_backward_5:
	.zero		600
